//
// Generated by NVIDIA NVVM Compiler
//
// Compiler Build ID: CL-36424714
// Cuda compilation tools, release 13.0, V13.0.88
// Based on NVVM 20.0.0
//

.version 9.0
.target sm_100
.address_size 64

	// .globl	_Z9matrixAddPfPKfS1_i

.visible .entry _Z9matrixAddPfPKfS1_i(
	.param .u64 .ptr .align 1 _Z9matrixAddPfPKfS1_i_param_0,
	.param .u64 .ptr .align 1 _Z9matrixAddPfPKfS1_i_param_1,
	.param .u64 .ptr .align 1 _Z9matrixAddPfPKfS1_i_param_2,
	.param .u32 _Z9matrixAddPfPKfS1_i_param_3
)
{
	.reg .pred 	%p<2>;
	.reg .b32 	%r<12>;
	.reg .b32 	%f<4>;
	.reg .b64 	%rd<11>;

	ld.param.u64 	%rd1, [_Z9matrixAddPfPKfS1_i_param_0];
	ld.param.u64 	%rd2, [_Z9matrixAddPfPKfS1_i_param_1];
	ld.param.u64 	%rd3, [_Z9matrixAddPfPKfS1_i_param_2];
	ld.param.u32 	%r3, [_Z9matrixAddPfPKfS1_i_param_3];
	mov.u32 	%r4, %ctaid.y;
	mov.u32 	%r5, %ntid.y;
	mov.u32 	%r6, %tid.y;
	mad.lo.s32 	%r1, %r4, %r5, %r6;
	mov.u32 	%r7, %ctaid.x;
	mov.u32 	%r8, %ntid.x;
	mov.u32 	%r9, %tid.x;
	mad.lo.s32 	%r2, %r7, %r8, %r9;
	max.s32 	%r10, %r1, %r2;
	setp.ge.s32 	%p1, %r10, %r3;
	@%p1 bra 	$L__BB0_2;
	cvta.to.global.u64 	%rd4, %rd2;
	cvta.to.global.u64 	%rd5, %rd3;
	cvta.to.global.u64 	%rd6, %rd1;
	mad.lo.s32 	%r11, %r3, %r1, %r2;
	mul.wide.s32 	%rd7, %r11, 4;
	add.s64 	%rd8, %rd4, %rd7;
	ld.global.f32 	%f1, [%rd8];
	add.s64 	%rd9, %rd5, %rd7;
	ld.global.f32 	%f2, [%rd9];
	add.f32 	%f3, %f1, %f2;
	add.s64 	%rd10, %rd6, %rd7;
	st.global.f32 	[%rd10], %f3;
$L__BB0_2:
	ret;

}


// ===== COMPILED SASS (sm_100) =====

	.target	sm_100

	.elftype	@"ET_EXEC"


//--------------------- .note.nv.tkinfo           --------------------------
	.section	.note.nv.tkinfo,"",@"SHT_NOTE"
	.sectionflags	@"SHF_NOTE_NV_TKINFO"
	.tkinfo
        /*0018*/ 	.word	0x00000002
        /*0030*/ 	.string	""
        /*0030*/ 	.string	"ptxas"
        /*0030*/ 	.string	"Cuda compilation tools, release 13.0, V13.0.88"
        /*0030*/ 	.string	"Build cuda_13.0.r13.0/compiler.36424714_0"
        /*0030*/ 	.string	"-arch sm_100 -m 64 "



//--------------------- .note.nv.cuinfo           --------------------------
	.section	.note.nv.cuinfo,"",@"SHT_NOTE"
	.sectionflags	@"SHF_NOTE_NV_CUINFO"
        /*0018*/ 	.short	0x0002
        /*001a*/ 	.short	0x0064
        /*001c*/ 	.short	0x0082
	.zero		2


//--------------------- .nv.info                  --------------------------
	.section	.nv.info,"",@"SHT_CUDA_INFO"
	.align	4


	//----- nvinfo : EIATTR_REGCOUNT
	.align		4
        /*0000*/ 	.byte	0x04, 0x2f
        /*0002*/ 	.short	(.L_1 - .L_0)
	.align		4
.L_0:
        /*0004*/ 	.word	index@(_Z9matrixAddPfPKfS1_i)
        /*0008*/ 	.word	0x0000000c


	//----- nvinfo : EIATTR_FRAME_SIZE
	.align		4
.L_1:
        /*000c*/ 	.byte	0x04, 0x11
        /*000e*/ 	.short	(.L_3 - .L_2)
	.align		4
.L_2:
        /*0010*/ 	.word	index@(_Z9matrixAddPfPKfS1_i)
        /*0014*/ 	.word	0x00000000


	//----- nvinfo : EIATTR_MIN_STACK_SIZE
	.align		4
.L_3:
        /*0018*/ 	.byte	0x04, 0x12
        /*001a*/ 	.short	(.L_5 - .L_4)
	.align		4
.L_4:
        /*001c*/ 	.word	index@(_Z9matrixAddPfPKfS1_i)
        /*0020*/ 	.word	0x00000000
.L_5:


//--------------------- .nv.compat                --------------------------
	.section	.nv.compat,"",@"SHT_CUDA_COMPAT_INFO"
	.align	4
        /*0000*/ 	.byte	0x02, 0x09, 0x00, 0x00, 0x02, 0x02, 0x01, 0x00, 0x02, 0x05, 0x05, 0x00, 0x03, 0x07, 0x01, 0x01
        /*0010*/ 	.byte	0x02, 0x03, 0x00, 0x00, 0x02, 0x06, 0x01, 0x00, 0x04, 0x0b, 0x08, 0x00, 0x09, 0x00, 0x00, 0x00
        /*0020*/ 	.byte	0x00, 0x00, 0x00, 0x00


//--------------------- .nv.info._Z9matrixAddPfPKfS1_i --------------------------
	.section	.nv.info._Z9matrixAddPfPKfS1_i,"",@"SHT_CUDA_INFO"
	.sectionflags	@""
	.align	4


	//----- nvinfo : EIATTR_CUDA_API_VERSION
	.align		4
        /*0000*/ 	.byte	0x04, 0x37
        /*0002*/ 	.short	(.L_7 - .L_6)
.L_6:
        /*0004*/ 	.word	0x00000082


	//----- nvinfo : EIATTR_KPARAM_INFO
	.align		4
.L_7:
        /*0008*/ 	.byte	0x04, 0x17
        /*000a*/ 	.short	(.L_9 - .L_8)
.L_8:
        /*000c*/ 	.word	0x00000000
        /*0010*/ 	.short	0x0003
        /*0012*/ 	.short	0x0018
        /*0014*/ 	.byte	0x00, 0xf0, 0x11, 0x00


	//----- nvinfo : EIATTR_KPARAM_INFO
	.align		4
.L_9:
        /*0018*/ 	.byte	0x04, 0x17
        /*001a*/ 	.short	(.L_11 - .L_10)
.L_10:
        /*001c*/ 	.word	0x00000000
        /*0020*/ 	.short	0x0002
        /*0022*/ 	.short	0x0010
        /*0024*/ 	.byte	0x00, 0xf5, 0x21, 0x00


	//----- nvinfo : EIATTR_KPARAM_INFO
	.align		4
.L_11:
        /*0028*/ 	.byte	0x04, 0x17
        /*002a*/ 	.short	(.L_13 - .L_12)
.L_12:
        /*002c*/ 	.word	0x00000000
        /*0030*/ 	.short	0x0001
        /*0032*/ 	.short	0x0008
        /*0034*/ 	.byte	0x00, 0xf5, 0x21, 0x00


	//----- nvinfo : EIATTR_KPARAM_INFO
	.align		4
.L_13:
        /*0038*/ 	.byte	0x04, 0x17
        /*003a*/ 	.short	(.L_15 - .L_14)
.L_14:
        /*003c*/ 	.word	0x00000000
        /*0040*/ 	.short	0x0000
        /*0042*/ 	.short	0x0000
        /*0044*/ 	.byte	0x00, 0xf5, 0x21, 0x00


	//----- nvinfo : EIATTR_SPARSE_MMA_MASK
	.align		4
.L_15:
        /*0048*/ 	.byte	0x03, 0x50
        /*004a*/ 	.short	0x0000


	//----- nvinfo : EIATTR_MAXREG_COUNT
	.align		4
        /*004c*/ 	.byte	0x03, 0x1b
        /*004e*/ 	.short	0x00ff


	//----- nvinfo : EIATTR_MERCURY_ISA_VERSION
	.align		4
        /*0050*/ 	.byte	0x03, 0x5f
        /*0052*/ 	.short	0x0101


	//----- nvinfo : EIATTR_VRC_CTA_INIT_COUNT
	.align		4
        /*0054*/ 	.byte	0x02, 0x4a
	.zero		1
	.zero		1


	//----- nvinfo : EIATTR_EXIT_INSTR_OFFSETS
	.align		4
        /*0058*/ 	.byte	0x04, 0x1c
        /*005a*/ 	.short	(.L_17 - .L_16)


	//   ....[0]....
.L_16:
        /*005c*/ 	.word	0x000000c0


	//   ....[1]....
        /*0060*/ 	.word	0x00000190


	//----- nvinfo : EIATTR_CBANK_PARAM_SIZE
	.align		4
.L_17:
        /*0064*/ 	.byte	0x03, 0x19
        /*0066*/ 	.short	0x001c


	//----- nvinfo : EIATTR_PARAM_CBANK
	.align		4
        /*0068*/ 	.byte	0x04, 0x0a
        /*006a*/ 	.short	(.L_19 - .L_18)
	.align		4
.L_18:
        /*006c*/ 	.word	index@(.nv.constant0._Z9matrixAddPfPKfS1_i)
        /*0070*/ 	.short	0x0380
        /*0072*/ 	.short	0x001c


	//----- nvinfo : EIATTR_SW_WAR
	.align		4
.L_19:
        /*0074*/ 	.byte	0x04, 0x36
        /*0076*/ 	.short	(.L_21 - .L_20)
.L_20:
        /*0078*/ 	.word	0x00000008
.L_21:


//--------------------- .nv.callgraph             --------------------------
	.section	.nv.callgraph,"",@"SHT_CUDA_CALLGRAPH"
	.align	4
	.sectionentsize	8
	.align		4
        /*0000*/ 	.word	0x00000000
	.align		4
        /*0004*/ 	.word	0xffffffff
	.align		4
        /*0008*/ 	.word	0x00000000
	.align		4
        /*000c*/ 	.word	0xfffffffe
	.align		4
        /*0010*/ 	.word	0x00000000
	.align		4
        /*0014*/ 	.word	0xfffffffd
	.align		4
        /*0018*/ 	.word	0x00000000
	.align		4
        /*001c*/ 	.word	0xfffffffc


//--------------------- .text._Z9matrixAddPfPKfS1_i --------------------------
	.section	.text._Z9matrixAddPfPKfS1_i,"ax",@progbits
	.align	128
        .global         _Z9matrixAddPfPKfS1_i
        .type           _Z9matrixAddPfPKfS1_i,@function
        .size           _Z9matrixAddPfPKfS1_i,(.L_x_1 - _Z9matrixAddPfPKfS1_i)
        .other          _Z9matrixAddPfPKfS1_i,@"STO_CUDA_ENTRY STV_DEFAULT"
_Z9matrixAddPfPKfS1_i:
.text._Z9matrixAddPfPKfS1_i:
[----:B------:R-:W-:Y:S01]  /*0000*/  LDC R1, c[0x0][0x37c] ;  /* 0x0000df00ff017b82 */ /* 0x000fe20000000800 */
[----:B------:R-:W0:Y:S07]  /*0010*/  S2R R3, SR_TID.Y ;  /* 0x0000000000037919 */ /* 0x000e2e0000002200 */
[----:B------:R-:W0:Y:S01]  /*0020*/  LDC R0, c[0x0][0x364] ;  /* 0x0000d900ff007b82 */ /* 0x000e220000000800 */
[----:B------:R-:W1:Y:S01]  /*0030*/  LDCU UR6, c[0x0][0x398] ;  /* 0x00007300ff0677ac */ /* 0x000e620008000800 */
[----:B------:R-:W2:Y:S06]  /*0040*/  S2R R2, SR_TID.X ;  /* 0x0000000000027919 */ /* 0x000eac0000002100 */
[----:B------:R-:W0:Y:S08]  /*0050*/  S2UR UR4, SR_CTAID.Y ;  /* 0x00000000000479c3 */ /* 0x000e300000002600 */
[----:B------:R-:W2:Y:S08]  /*0060*/  S2UR UR5, SR_CTAID.X ;  /* 0x00000000000579c3 */ /* 0x000eb00000002500 */
[----:B------:R-:W2:Y:S01]  /*0070*/  LDC R7, c[0x0][0x360] ;  /* 0x0000d800ff077b82 */ /* 0x000ea20000000800 */
[----:B0-----:R-:W-:-:S02]  /*0080*/  IMAD R0, R0, UR4, R3 ;  /* 0x0000000400007c24 */ /* 0x001fc4000f8e0203 */
[----:B--2---:R-:W-:-:S05]  /*0090*/  IMAD R7, R7, UR5, R2 ;  /* 0x0000000507077c24 */ /* 0x004fca000f8e0202 */
[----:B------:R-:W-:-:S04]  /*00a0*/  VIMNMX R2, PT, PT, R0, R7, !PT ;  /* 0x0000000700027248 */ /* 0x000fc80007fe0100 */
[----:B-1----:R-:W-:-:S13]  /*00b0*/  ISETP.GE.AND P0, PT, R2, UR6, PT ;  /* 0x0000000602007c0c */ /* 0x002fda000bf06270 */
[----:B------:R-:W-:Y:S05]  /*00c0*/  @P0 EXIT ;  /* 0x000000000000094d */ /* 0x000fea0003800000 */
[----:B------:R-:W0:Y:S01]  /*00d0*/  LDC.64 R2, c[0x0][0x388] ;  /* 0x0000e200ff027b82 */ /* 0x000e220000000a00 */
[----:B------:R-:W1:Y:S01]  /*00e0*/  LDCU.64 UR4, c[0x0][0x358] ;  /* 0x00006b00ff0477ac */ /* 0x000e620008000a00 */
[----:B------:R-:W-:-:S06]  /*00f0*/  IMAD R9, R0, UR6, R7 ;  /* 0x0000000600097c24 */ /* 0x000fcc000f8e0207 */
[----:B------:R-:W2:Y:S08]  /*0100*/  LDC.64 R4, c[0x0][0x390] ;  /* 0x0000e400ff047b82 */ /* 0x000eb00000000a00 */
[----:B------:R-:W3:Y:S01]  /*0110*/  LDC.64 R6, c[0x0][0x380] ;  /* 0x0000e000ff067b82 */ /* 0x000ee20000000a00 */
[----:B0-----:R-:W-:-:S06]  /*0120*/  IMAD.WIDE R2, R9, 0x4, R2 ;  /* 0x0000000409027825 */ /* 0x001fcc00078e0202 */
[----:B-1----:R-:W4:Y:S01]  /*0130*/  LDG.E R2, desc[UR4][R2.64] ;  /* 0x0000000402027981 */ /* 0x002f22000c1e1900 */
[----:B--2---:R-:W-:-:S06]  /*0140*/  IMAD.WIDE R4, R9, 0x4, R4 ;  /* 0x0000000409047825 */ /* 0x004fcc00078e0204 */
[----:B------:R-:W4:Y:S01]  /*0150*/  LDG.E R5, desc[UR4][R4.64] ;  /* 0x0000000404057981 */ /* 0x000f22000c1e1900 */
[----:B---3--:R-:W-:-:S04]  /*0160*/  IMAD.WIDE R6, R9, 0x4, R6 ;  /* 0x0000000409067825 */ /* 0x008fc800078e0206 */
[----:B----4-:R-:W-:-:S05]  /*0170*/  FADD R9, R2, R5 ;  /* 0x0000000502097221 */ /* 0x010fca0000000000 */
[----:B------:R-:W-:Y:S01]  /*0180*/  STG.E desc[UR4][R6.64], R9 ;  /* 0x0000000906007986 */ /* 0x000fe2000c101904 */
[----:B------:R-:W-:Y:S05]  /*0190*/  EXIT ;  /* 0x000000000000794d */ /* 0x000fea0003800000 */
.L_x_0:
[----:B------:R-:W-:-:S00]  /*01a0*/  BRA `(.L_x_0) ;  /* 0xfffffffc00fc7947 */ /* 0x000fc0000383ffff */
[----:B------:R-:W-:-:S00]  /*01b0*/  NOP ;  /* 0x0000000000007918 */ /* 0x000fc00000000000 */
        /* <DEDUP_REMOVED lines=12> */
.L_x_1:


//--------------------- .nv.shared.reserved.0     --------------------------
	.section	.nv.shared.reserved.0,"aw",@nobits
	.weak		__nv_reservedSMEM_offset_0_alias
	.size		__nv_reservedSMEM_offset_0_alias, 0, 64
	.other		__nv_reservedSMEM_offset_0_alias,@"STO_CUDA_RESERVED_SHARED STV_DEFAULT"
__nv_reservedSMEM_offset_0_alias:
	.zero		0
	.zero		64


//--------------------- .nv.constant0._Z9matrixAddPfPKfS1_i --------------------------
	.section	.nv.constant0._Z9matrixAddPfPKfS1_i,"a",@progbits
	.sectionflags	@""
	.align	4
.nv.constant0._Z9matrixAddPfPKfS1_i:
	.zero		924


//--------------------- SYMBOLS --------------------------

	.type		.nv.reservedSmem.offset0,@object
	.size		.nv.reservedSmem.offset0,0x4
